	.headerflags	@"EF_CUDA_TEXMODE_UNIFIED EF_CUDA_64BIT_ADDRESS EF_CUDA_ACCELERATORS EF_CUDA_SM90 EF_CUDA_VIRTUAL_SM(EF_CUDA_SM90)"
	.elftype	@"ET_EXEC"


//--------------------- .nv.info                  --------------------------
	.section	.nv.info,"",@"SHT_CUDA_INFO"
	.align	4


	//----- nvinfo : EIATTR_REGCOUNT
	.align		4
        /*0000*/ 	.byte	0x04, 0x2f
        /*0002*/ 	.short	(.L_4 - .L_3)
	.align		4
.L_3:
        /*0004*/ 	.word	index@(triton_poi_fused_embedding_1)
        /*0008*/ 	.word	0x00000018


	//----- nvinfo : EIATTR_MIN_STACK_SIZE
	.align		4
.L_4:
        /*000c*/ 	.byte	0x04, 0x12
        /*000e*/ 	.short	(.L_6 - .L_5)
	.align		4
.L_5:
        /*0010*/ 	.word	index@(triton_poi_fused_embedding_1)
        /*0014*/ 	.word	0x00000000


	//----- nvinfo : EIATTR_FRAME_SIZE
	.align		4
.L_6:
        /*0018*/ 	.byte	0x04, 0x11
        /*001a*/ 	.short	(.L_8 - .L_7)
	.align		4
.L_7:
        /*001c*/ 	.word	index@(triton_poi_fused_embedding_1)
        /*0020*/ 	.word	0x00000000


	//----- nvinfo : EIATTR_MIN_STACK_SIZE
	.align		4
.L_8:
        /*0024*/ 	.byte	0x04, 0x12
        /*0026*/ 	.short	(.L_10 - .L_9)
	.align		4
.L_9:
        /*0028*/ 	.word	index@(triton_poi_fused_embedding_1)
        /*002c*/ 	.word	0x00000000
.L_10:


//--------------------- .nv.info.triton_poi_fused_embedding_1 --------------------------
	.section	.nv.info.triton_poi_fused_embedding_1,"",@"SHT_CUDA_INFO"
	.sectionflags	@""
	.align	4


	//----- nvinfo : EIATTR_CUDA_API_VERSION
	.align		4
        /*0000*/ 	.byte	0x04, 0x37
        /*0002*/ 	.short	(.L_12 - .L_11)
.L_11:
        /*0004*/ 	.word	0x0000007c


	//----- nvinfo : EIATTR_KPARAM_INFO
	.align		4
.L_12:
        /*0008*/ 	.byte	0x04, 0x17
        /*000a*/ 	.short	(.L_14 - .L_13)
.L_13:
        /*000c*/ 	.word	0x00000000
        /*0010*/ 	.short	0x0003
        /*0012*/ 	.short	0x0018
        /*0014*/ 	.byte	0x00, 0xf0, 0x11, 0x00


	//----- nvinfo : EIATTR_KPARAM_INFO
	.align		4
.L_14:
        /*0018*/ 	.byte	0x04, 0x17
        /*001a*/ 	.short	(.L_16 - .L_15)
.L_15:
        /*001c*/ 	.word	0x00000000
        /*0020*/ 	.short	0x0002
        /*0022*/ 	.short	0x0010
        /*0024*/ 	.byte	0x00, 0xf4, 0x21, 0x00


	//----- nvinfo : EIATTR_KPARAM_INFO
	.align		4
.L_16:
        /*0028*/ 	.byte	0x04, 0x17
        /*002a*/ 	.short	(.L_18 - .L_17)
.L_17:
        /*002c*/ 	.word	0x00000000
        /*0030*/ 	.short	0x0001
        /*0032*/ 	.short	0x0008
        /*0034*/ 	.byte	0x00, 0xf4, 0x21, 0x00


	//----- nvinfo : EIATTR_KPARAM_INFO
	.align		4
.L_18:
        /*0038*/ 	.byte	0x04, 0x17
        /*003a*/ 	.short	(.L_20 - .L_19)
.L_19:
        /*003c*/ 	.word	0x00000000
        /*0040*/ 	.short	0x0000
        /*0042*/ 	.short	0x0000
        /*0044*/ 	.byte	0x00, 0xf4, 0x21, 0x00


	//----- nvinfo : EIATTR_SPARSE_MMA_MASK
	.align		4
.L_20:
        /*0048*/ 	.byte	0x03, 0x50
        /*004a*/ 	.short	0x0000


	//----- nvinfo : EIATTR_MAXREG_COUNT
	.align		4
        /*004c*/ 	.byte	0x03, 0x1b
        /*004e*/ 	.short	0x00ff


	//----- nvinfo : EIATTR_EXTERNS
	.align		4
        /*0050*/ 	.byte	0x04, 0x0f
        /*0052*/ 	.short	(.L_22 - .L_21)


	//   ....[0]....
	.align		4
.L_21:
        /*0054*/ 	.word	index@(__assertfail)


	//----- nvinfo : EIATTR_SYSCALL_OFFSETS
	.align		4
.L_22:
        /*0058*/ 	.byte	0x04, 0x46
        /*005a*/ 	.short	(.L_24 - .L_23)


	//   ....[0]....
.L_23:
        /*005c*/ 	.word	0x00000280


	//----- nvinfo : EIATTR_EXIT_INSTR_OFFSETS
	.align		4
.L_24:
        /*0060*/ 	.byte	0x04, 0x1c
        /*0062*/ 	.short	(.L_26 - .L_25)


	//   ....[0]....
.L_25:
        /*0064*/ 	.word	0x00000370


	//   ....[1]....
        /*0068*/ 	.word	0x00000390


	//----- nvinfo : EIATTR_REQNTID
	.align		4
.L_26:
        /*006c*/ 	.byte	0x04, 0x10
        /*006e*/ 	.short	(.L_28 - .L_27)
.L_27:
        /*0070*/ 	.word	0x00000080
        /*0074*/ 	.word	0x00000001
        /*0078*/ 	.word	0x00000001


	//----- nvinfo : EIATTR_CRS_STACK_SIZE
	.align		4
.L_28:
        /*007c*/ 	.byte	0x04, 0x1e
        /*007e*/ 	.short	(.L_30 - .L_29)
.L_29:
        /*0080*/ 	.word	0x00000000


	//----- nvinfo : EIATTR_CBANK_PARAM_SIZE
	.align		4
.L_30:
        /*0084*/ 	.byte	0x03, 0x19
        /*0086*/ 	.short	0x001c


	//----- nvinfo : EIATTR_PARAM_CBANK
	.align		4
        /*0088*/ 	.byte	0x04, 0x0a
        /*008a*/ 	.short	(.L_32 - .L_31)
	.align		4
.L_31:
        /*008c*/ 	.word	index@(.nv.constant0.triton_poi_fused_embedding_1)
        /*0090*/ 	.short	0x0210
        /*0092*/ 	.short	0x001c


	//----- nvinfo : EIATTR_SW_WAR
	.align		4
.L_32:
        /*0094*/ 	.byte	0x04, 0x36
        /*0096*/ 	.short	(.L_34 - .L_33)
.L_33:
        /*0098*/ 	.word	0x00000008
.L_34:


//--------------------- .nv.callgraph             --------------------------
	.section	.nv.callgraph,"",@"SHT_CUDA_CALLGRAPH"
	.align	4
	.sectionentsize	8
	.align		4
        /*0000*/ 	.word	0x00000000
	.align		4
        /*0004*/ 	.word	0xffffffff
	.align		4
        /*0008*/ 	.word	index@(triton_poi_fused_embedding_1)
	.align		4
        /*000c*/ 	.word	index@(__assertfail)
	.align		4
        /*0010*/ 	.word	0x00000000
	.align		4
        /*0014*/ 	.word	0xfffffffe
	.align		4
        /*0018*/ 	.word	0x00000000
	.align		4
        /*001c*/ 	.word	0xfffffffd
	.align		4
        /*0020*/ 	.word	0x00000000
	.align		4
        /*0024*/ 	.word	0xfffffffc


//--------------------- .nv.constant4             --------------------------
	.section	.nv.constant4,"a",@progbits
	.align	8
	.align		8
.nv.constant4:
        /*0000*/ 	.dword	__assertfail
	.align		8
        /*0008*/ 	.dword	assertFunc_0
	.align		8
        /*0010*/ 	.dword	assertFile_0
	.align		8
        /*0018*/ 	.dword	assertMessage_0


//--------------------- .text.triton_poi_fused_embedding_1 --------------------------
	.section	.text.triton_poi_fused_embedding_1,"ax",@progbits
	.sectionflags	@"SHF_BARRIERS=1"
	.align	128
        .global         triton_poi_fused_embedding_1
        .type           triton_poi_fused_embedding_1,@function
        .size           triton_poi_fused_embedding_1,(.L_x_6 - triton_poi_fused_embedding_1)
        .other          triton_poi_fused_embedding_1,@"STO_CUDA_ENTRY STV_DEFAULT"
triton_poi_fused_embedding_1:
.text.triton_poi_fused_embedding_1:
[----:B------:R-:W0:Y:S02]  /*0000*/  LDC R1, c[0x0][0x28] ;  /* 0x00000a00ff017b82 */ /* 0x000e240000000800 */
[----:B------:R-:W1:Y:S01]  /*0010*/  S2R R0, SR_TID.X ;  /* 0x0000000000007919 */ /* 0x000e620000002100 */
[----:B------:R-:W-:Y:S01]  /*0020*/  ULDC.64 UR4, c[0x0][0x208] ;  /* 0x0000820000047ab9 */ /* 0x000fe20000000a00 */
[----:B------:R-:W-:Y:S01]  /*0030*/  BSSY B0, `(.L_x_0) ;  /* 0x000000d000007945 */ /* 0x000fe20003800000 */
[----:B------:R-:W2:Y:S01]  /*0040*/  S2R R3, SR_CTAID.X ;  /* 0x0000000000037919 */ /* 0x000ea20000002500 */
[----:B-1----:R-:W-:-:S05]  /*0050*/  LOP3.LUT R0, R0, 0x7f, RZ, 0xc0, !PT ;  /* 0x0000007f00007812 */ /* 0x002fca00078ec0ff */
[----:B--2---:R-:W-:-:S05]  /*0060*/  IMAD R0, R3, 0x80, R0 ;  /* 0x0000008003007824 */ /* 0x004fca00078e0200 */
[----:B------:R-:W-:Y:S02]  /*0070*/  ISETP.GE.AND P1, PT, R0, 0x400, PT ;  /* 0x000004000000780c */ /* 0x000fe40003f26270 */
[----:B------:R-:W-:-:S04]  /*0080*/  SHF.R.S32.HI R3, RZ, 0x1f, R0 ;  /* 0x0000001fff037819 */ /* 0x000fc80000011400 */
[----:B------:R-:W-:Y:S02]  /*0090*/  LEA.HI R9, R3, R0, RZ, 0x2 ;  /* 0x0000000003097211 */ /* 0x000fe400078f10ff */
[----:B------:R-:W-:Y:S02]  /*00a0*/  CS2R R2, SRZ ;  /* 0x0000000000027805 */ /* 0x000fe4000001ff00 */
[----:B------:R-:W-:-:S03]  /*00b0*/  SHF.R.S32.HI R9, RZ, 0x2, R9 ;  /* 0x00000002ff097819 */ /* 0x000fc60000011409 */
[----:B------:R-:W-:Y:S05]  /*00c0*/  @P1 BRA `(.L_x_1) ;  /* 0x00000000000c1947 */ /* 0x000fea0003800000 */
[----:B------:R-:W1:Y:S02]  /*00d0*/  LDC.64 R2, c[0x0][0x210] ;  /* 0x00008400ff027b82 */ /* 0x000e640000000a00 */
[----:B-1----:R-:W-:-:S06]  /*00e0*/  IMAD.WIDE R2, R9, 0x8, R2 ;  /* 0x0000000809027825 */ /* 0x002fcc00078e0202 */
[----:B------:R-:W5:Y:S02]  /*00f0*/  LDG.E.EL.64 R2, desc[UR4][R2.64] ;  /* 0x0000000402027981 */ /* 0x000f64000c2e1b00 */
.L_x_1:
[----:B------:R-:W-:Y:S05]  /*0100*/  BSYNC B0 ;  /* 0x0000000000007941 */ /* 0x000fea0003800000 */
.L_x_0:
[----:B-----5:R-:W-:-:S04]  /*0110*/  SHF.R.U32.HI R5, RZ, 0x1d, R3 ;  /* 0x0000001dff057819 */ /* 0x020fc80000011603 */
[----:B------:R-:W-:-:S04]  /*0120*/  LOP3.LUT R5, R5, 0x4, RZ, 0xc0, !PT ;  /* 0x0000000405057812 */ /* 0x000fc800078ec0ff */
[----:B------:R-:W-:-:S05]  /*0130*/  IADD3 R14, P0, R2, R5, RZ ;  /* 0x00000005020e7210 */ /* 0x000fca0007f1e0ff */
[----:B------:R-:W-:Y:S01]  /*0140*/  IMAD.X R15, RZ, RZ, R3, P0 ;  /* 0x000000ffff0f7224 */ /* 0x000fe200000e0603 */
[----:B------:R-:W-:-:S04]  /*0150*/  ISETP.GE.U32.AND P0, PT, R14, 0x4, PT ;  /* 0x000000040e00780c */ /* 0x000fc80003f06070 */
[----:B------:R-:W-:-:S04]  /*0160*/  ISETP.GE.U32.AND.EX P0, PT, R15, RZ, PT, P0 ;  /* 0x000000ff0f00720c */ /* 0x000fc80003f06100 */
[----:B------:R-:W-:-:S13]  /*0170*/  ISETP.GT.OR P0, PT, R0, 0x3ff, !P0 ;  /* 0x000003ff0000780c */ /* 0x000fda0004704670 */
[----:B------:R-:W-:Y:S05]  /*0180*/  @P0 BRA `(.L_x_2) ;  /* 0x0000000000400947 */ /* 0x000fea0003800000 */
[----:B------:R-:W-:Y:S01]  /*0190*/  MOV R2, 0x0 ;  /* 0x0000000000027802 */ /* 0x000fe20000000f00 */
[----:B------:R-:W-:Y:S01]  /*01a0*/  ULDC.64 UR6, c[0x4][0x18] ;  /* 0x0100060000067ab9 */ /* 0x000fe20000000a00 */
[----:B------:R-:W-:Y:S01]  /*01b0*/  ULDC.64 UR8, c[0x4][0x8] ;  /* 0x0100020000087ab9 */ /* 0x000fe20000000a00 */
[----:B------:R-:W-:-:S07]  /*01c0*/  IMAD.U32 R4, RZ, RZ, UR6 ;  /* 0x00000006ff047e24 */ /* 0x000fce000f8e00ff */
[----:B------:R-:W-:Y:S01]  /*01d0*/  LEPC R20, `(.L_x_2) ;  /* 0x00000000b014794e */ /* 0x000fe20000000000 */
[----:B------:R-:W-:Y:S01]  /*01e0*/  IMAD.U32 R5, RZ, RZ, UR7 ;  /* 0x00000007ff057e24 */ /* 0x000fe2000f8e00ff */
[----:B------:R-:W1:Y:S01]  /*01f0*/  LDC.64 R2, c[0x4][R2] ;  /* 0x0100000002027b82 */ /* 0x000e620000000a00 */
[----:B------:R-:W-:Y:S01]  /*0200*/  ULDC.64 UR6, c[0x4][0x10] ;  /* 0x0100040000067ab9 */ /* 0x000fe20000000a00 */
[----:B------:R-:W-:Y:S02]  /*0210*/  IMAD.U32 R10, RZ, RZ, UR8 ;  /* 0x00000008ff0a7e24 */ /* 0x000fe4000f8e00ff */
[----:B------:R-:W-:Y:S02]  /*0220*/  IMAD.U32 R6, RZ, RZ, UR6 ;  /* 0x00000006ff067e24 */ /* 0x000fe4000f8e00ff */
[----:B------:R-:W-:Y:S02]  /*0230*/  IMAD.U32 R7, RZ, RZ, UR7 ;  /* 0x00000007ff077e24 */ /* 0x000fe4000f8e00ff */
[----:B------:R-:W-:-:S02]  /*0240*/  IMAD.U32 R11, RZ, RZ, UR9 ;  /* 0x00000009ff0b7e24 */ /* 0x000fc4000f8e00ff */
[----:B------:R-:W-:Y:S02]  /*0250*/  IMAD.MOV.U32 R8, RZ, RZ, 0x20 ;  /* 0x00000020ff087424 */ /* 0x000fe400078e00ff */
[----:B------:R-:W-:Y:S02]  /*0260*/  IMAD.MOV.U32 R12, RZ, RZ, 0x1 ;  /* 0x00000001ff0c7424 */ /* 0x000fe400078e00ff */
[----:B------:R-:W-:-:S07]  /*0270*/  IMAD.MOV.U32 R13, RZ, RZ, RZ ;  /* 0x000000ffff0d7224 */ /* 0x000fce00078e00ff */
[----:B01----:R-:W-:Y:S05]  /*0280*/  CALL.ABS.NOINC R2 ;  /* 0x0000000002007343 */ /* 0x003fea0003c00000 */
.L_x_2:
[----:B------:R-:W1:Y:S01]  /*0290*/  LDC.64 R2, c[0x0][0x220] ;  /* 0x00008800ff027b82 */ /* 0x000e620000000a00 */
[----:B------:R-:W-:Y:S07]  /*02a0*/  WARPSYNC.ALL ;  /* 0x0000000000007948 */ /* 0x000fee0003800000 */
[----:B------:R-:W-:Y:S01]  /*02b0*/  BAR.SYNC.DEFER_BLOCKING 0x0 ;  /* 0x0000000000007b1d */ /* 0x000fe20000010000 */
[----:B------:R-:W-:Y:S02]  /*02c0*/  IMAD R9, R9, -0x4, R0 ;  /* 0xfffffffc09097824 */ /* 0x000fe400078e0200 */
[----:B------:R-:W-:-:S03]  /*02d0*/  IMAD.MOV.U32 R7, RZ, RZ, RZ ;  /* 0x000000ffff077224 */ /* 0x000fc600078e00ff */
[----:B------:R-:W-:Y:S01]  /*02e0*/  ULDC.64 UR6, c[0x0][0x218] ;  /* 0x0000860000067ab9 */ /* 0x000fe20000000a00 */
[----:B------:R-:W-:Y:S01]  /*02f0*/  BSSY B0, `(.L_x_3) ;  /* 0x0000007000007945 */ /* 0x000fe20003800000 */
[----:B------:R-:W-:-:S04]  /*0300*/  LEA R4, P0, R14, UR6, 0x4 ;  /* 0x000000060e047c11 */ /* 0x000fc8000f8020ff */
[----:B------:R-:W-:-:S03]  /*0310*/  LEA.HI.X R5, R14, UR7, R15, 0x4, P0 ;  /* 0x000000070e057c11 */ /* 0x000fc600080f240f */
[----:B------:R-:W-:-:S04]  /*0320*/  IMAD.WIDE R4, R9, 0x4, R4 ;  /* 0x0000000409047825 */ /* 0x000fc800078e0204 */
[----:B-1----:R-:W-:Y:S01]  /*0330*/  IMAD.WIDE R2, R0, 0x4, R2 ;  /* 0x0000000400027825 */ /* 0x002fe200078e0202 */
[----:B------:R-:W-:Y:S06]  /*0340*/  @P1 BRA `(.L_x_4) ;  /* 0x0000000000041947 */ /* 0x000fec0003800000 */
[----:B------:R1:W5:Y:S02]  /*0350*/  LDG.E R7, desc[UR4][R4.64] ;  /* 0x0000000404077981 */ /* 0x000364000c1e1900 */
.L_x_4:
[----:B------:R-:W-:Y:S05]  /*0360*/  BSYNC B0 ;  /* 0x0000000000007941 */ /* 0x000fea0003800000 */
.L_x_3:
[----:B------:R-:W-:Y:S05]  /*0370*/  @P1 EXIT ;  /* 0x000000000000194d */ /* 0x000fea0003800000 */
[----:B-----5:R-:W-:Y:S01]  /*0380*/  STG.E desc[UR4][R2.64], R7 ;  /* 0x0000000702007986 */ /* 0x020fe2000c101904 */
[----:B------:R-:W-:Y:S05]  /*0390*/  EXIT ;  /* 0x000000000000794d */ /* 0x000fea0003800000 */
.L_x_5:
[----:B------:R-:W-:-:S00]  /*03a0*/  BRA `(.L_x_5) ;  /* 0xfffffffc00fc7947 */ /* 0x000fc0000383ffff */
[----:B------:R-:W-:-:S00]  /*03b0*/  NOP ;  /* 0x0000000000007918 */ /* 0x000fc00000000000 */
        /* <DEDUP_REMOVED lines=12> */
.L_x_6:


//--------------------- .nv.global.init           --------------------------
	.section	.nv.global.init,"aw",@progbits
.nv.global.init:
	.type		assertFunc_0,@object
	.size		assertFunc_0,(assertMessage_0 - assertFunc_0)
assertFunc_0:
        /*0000*/ 	.byte	0x75, 0x6e, 0x6b, 0x6e, 0x6f, 0x77, 0x6e, 0x00
	.type		assertMessage_0,@object
	.size		assertMessage_0,(assertFile_0 - assertMessage_0)
assertMessage_0:
        /*0008*/ 	.byte	0x69, 0x6e, 0x64, 0x65, 0x78, 0x20, 0x6f, 0x75, 0x74, 0x20, 0x6f, 0x66, 0x20, 0x62, 0x6f, 0x75
        /*0018*/ 	.byte	0x6e, 0x64, 0x73, 0x3a, 0x20, 0x30, 0x20, 0x3c, 0x3d, 0x20, 0x74, 0x6d, 0x70, 0x34, 0x20, 0x3c
        /*0028*/ 	.byte	0x20, 0x34, 0x00
	.type		assertFile_0,@object
	.size		assertFile_0,(.L_1 - assertFile_0)
assertFile_0:
        /*002b*/ 	.byte	0x69, 0x6e, 0x64, 0x75, 0x63, 0x74, 0x6f, 0x72, 0x5f, 0x63, 0x61, 0x63, 0x68, 0x65, 0x2f, 0x76
        /*003b*/ 	.byte	0x66, 0x2f, 0x63, 0x76, 0x66, 0x32, 0x69, 0x62, 0x79, 0x70, 0x35, 0x67, 0x34, 0x37, 0x34, 0x73
        /*004b*/ 	.byte	0x6a, 0x62, 0x79, 0x33, 0x6e, 0x6a, 0x6b, 0x63, 0x6e, 0x66, 0x69, 0x71, 0x67, 0x64, 0x67, 0x74
        /*005b*/ 	.byte	0x69, 0x6f, 0x68, 0x33, 0x37, 0x72, 0x78, 0x79, 0x36, 0x63, 0x79, 0x76, 0x63, 0x64, 0x68, 0x76
        /*006b*/ 	.byte	0x6c, 0x37, 0x35, 0x68, 0x66, 0x6c, 0x2e, 0x70, 0x79, 0x00
.L_1:


//--------------------- .nv.constant0.triton_poi_fused_embedding_1 --------------------------
	.section	.nv.constant0.triton_poi_fused_embedding_1,"a",@progbits
	.sectionflags	@""
	.align	4
.nv.constant0.triton_poi_fused_embedding_1:
	.zero		556


//--------------------- SYMBOLS --------------------------

	.type		__assertfail,@function
